//
// Generated by NVIDIA NVVM Compiler
//
// Compiler Build ID: CL-36424714
// Cuda compilation tools, release 13.0, V13.0.88
// Based on NVVM 20.0.0
//

.version 9.0
.target sm_100
.address_size 64

	// .globl	_Z3addPKdS0_Pd

.visible .entry _Z3addPKdS0_Pd(
	.param .u64 .ptr .align 1 _Z3addPKdS0_Pd_param_0,
	.param .u64 .ptr .align 1 _Z3addPKdS0_Pd_param_1,
	.param .u64 .ptr .align 1 _Z3addPKdS0_Pd_param_2
)
{
	.reg .b32 	%r<5>;
	.reg .b64 	%rd<11>;
	.reg .b64 	%fd<4>;

	ld.param.u64 	%rd1, [_Z3addPKdS0_Pd_param_0];
	ld.param.u64 	%rd2, [_Z3addPKdS0_Pd_param_1];
	ld.param.u64 	%rd3, [_Z3addPKdS0_Pd_param_2];
	cvta.to.global.u64 	%rd4, %rd3;
	cvta.to.global.u64 	%rd5, %rd2;
	cvta.to.global.u64 	%rd6, %rd1;
	mov.u32 	%r1, %ctaid.x;
	mov.u32 	%r2, %ntid.x;
	mov.u32 	%r3, %tid.x;
	mad.lo.s32 	%r4, %r1, %r2, %r3;
	mul.wide.s32 	%rd7, %r4, 8;
	add.s64 	%rd8, %rd6, %rd7;
	ld.global.f64 	%fd1, [%rd8];
	add.s64 	%rd9, %rd5, %rd7;
	ld.global.f64 	%fd2, [%rd9];
	add.f64 	%fd3, %fd1, %fd2;
	add.s64 	%rd10, %rd4, %rd7;
	st.global.f64 	[%rd10], %fd3;
	ret;

}
	// .globl	_Z3addPKdS0_Pdi
.visible .entry _Z3addPKdS0_Pdi(
	.param .u64 .ptr .align 1 _Z3addPKdS0_Pdi_param_0,
	.param .u64 .ptr .align 1 _Z3addPKdS0_Pdi_param_1,
	.param .u64 .ptr .align 1 _Z3addPKdS0_Pdi_param_2,
	.param .u32 _Z3addPKdS0_Pdi_param_3
)
{
	.reg .pred 	%p<2>;
	.reg .b32 	%r<6>;
	.reg .b64 	%rd<11>;
	.reg .b64 	%fd<4>;

	ld.param.u64 	%rd1, [_Z3addPKdS0_Pdi_param_0];
	ld.param.u64 	%rd2, [_Z3addPKdS0_Pdi_param_1];
	ld.param.u64 	%rd3, [_Z3addPKdS0_Pdi_param_2];
	ld.param.u32 	%r2, [_Z3addPKdS0_Pdi_param_3];
	mov.u32 	%r3, %ntid.x;
	mov.u32 	%r4, %ctaid.x;
	mov.u32 	%r5, %tid.x;
	mad.lo.s32 	%r1, %r3, %r4, %r5;
	setp.ge.s32 	%p1, %r1, %r2;
	@%p1 bra 	$L__BB1_2;
	cvta.to.global.u64 	%rd4, %rd1;
	cvta.to.global.u64 	%rd5, %rd2;
	cvta.to.global.u64 	%rd6, %rd3;
	mul.wide.s32 	%rd7, %r1, 8;
	add.s64 	%rd8, %rd4, %rd7;
	ld.global.f64 	%fd1, [%rd8];
	add.s64 	%rd9, %rd5, %rd7;
	ld.global.f64 	%fd2, [%rd9];
	add.f64 	%fd3, %fd1, %fd2;
	add.s64 	%rd10, %rd6, %rd7;
	st.global.f64 	[%rd10], %fd3;
$L__BB1_2:
	ret;

}


// ===== COMPILED SASS (sm_100) =====

	.target	sm_100

	.elftype	@"ET_EXEC"


//--------------------- .note.nv.tkinfo           --------------------------
	.section	.note.nv.tkinfo,"",@"SHT_NOTE"
	.sectionflags	@"SHF_NOTE_NV_TKINFO"
	.tkinfo
        /*0018*/ 	.word	0x00000002
        /*0030*/ 	.string	""
        /*0030*/ 	.string	"ptxas"
        /*0030*/ 	.string	"Cuda compilation tools, release 13.0, V13.0.88"
        /*0030*/ 	.string	"Build cuda_13.0.r13.0/compiler.36424714_0"
        /*0030*/ 	.string	"-arch sm_100 -m 64 "



//--------------------- .note.nv.cuinfo           --------------------------
	.section	.note.nv.cuinfo,"",@"SHT_NOTE"
	.sectionflags	@"SHF_NOTE_NV_CUINFO"
        /*0018*/ 	.short	0x0002
        /*001a*/ 	.short	0x0064
        /*001c*/ 	.short	0x0082
	.zero		2


//--------------------- .nv.info                  --------------------------
	.section	.nv.info,"",@"SHT_CUDA_INFO"
	.align	4


	//----- nvinfo : EIATTR_REGCOUNT
	.align		4
        /*0000*/ 	.byte	0x04, 0x2f
        /*0002*/ 	.short	(.L_1 - .L_0)
	.align		4
.L_0:
        /*0004*/ 	.word	index@(_Z3addPKdS0_Pd)
        /*0008*/ 	.word	0x0000000e


	//----- nvinfo : EIATTR_FRAME_SIZE
	.align		4
.L_1:
        /*000c*/ 	.byte	0x04, 0x11
        /*000e*/ 	.short	(.L_3 - .L_2)
	.align		4
.L_2:
        /*0010*/ 	.word	index@(_Z3addPKdS0_Pd)
        /*0014*/ 	.word	0x00000000


	//----- nvinfo : EIATTR_REGCOUNT
	.align		4
.L_3:
        /*0018*/ 	.byte	0x04, 0x2f
        /*001a*/ 	.short	(.L_5 - .L_4)
	.align		4
.L_4:
        /*001c*/ 	.word	index@(_Z3addPKdS0_Pdi)
        /*0020*/ 	.word	0x0000000e


	//----- nvinfo : EIATTR_FRAME_SIZE
	.align		4
.L_5:
        /*0024*/ 	.byte	0x04, 0x11
        /*0026*/ 	.short	(.L_7 - .L_6)
	.align		4
.L_6:
        /*0028*/ 	.word	index@(_Z3addPKdS0_Pdi)
        /*002c*/ 	.word	0x00000000


	//----- nvinfo : EIATTR_MIN_STACK_SIZE
	.align		4
.L_7:
        /*0030*/ 	.byte	0x04, 0x12
        /*0032*/ 	.short	(.L_9 - .L_8)
	.align		4
.L_8:
        /*0034*/ 	.word	index@(_Z3addPKdS0_Pdi)
        /*0038*/ 	.word	0x00000000


	//----- nvinfo : EIATTR_MIN_STACK_SIZE
	.align		4
.L_9:
        /*003c*/ 	.byte	0x04, 0x12
        /*003e*/ 	.short	(.L_11 - .L_10)
	.align		4
.L_10:
        /*0040*/ 	.word	index@(_Z3addPKdS0_Pd)
        /*0044*/ 	.word	0x00000000
.L_11:


//--------------------- .nv.compat                --------------------------
	.section	.nv.compat,"",@"SHT_CUDA_COMPAT_INFO"
	.align	4
        /*0000*/ 	.byte	0x02, 0x09, 0x00, 0x00, 0x02, 0x02, 0x01, 0x00, 0x02, 0x05, 0x05, 0x00, 0x03, 0x07, 0x01, 0x01
        /*0010*/ 	.byte	0x02, 0x03, 0x00, 0x00, 0x02, 0x06, 0x01, 0x00, 0x04, 0x0b, 0x08, 0x00, 0x01, 0x00, 0x00, 0x00
        /*0020*/ 	.byte	0x00, 0x00, 0x00, 0x00


//--------------------- .nv.info._Z3addPKdS0_Pdi  --------------------------
	.section	.nv.info._Z3addPKdS0_Pdi,"",@"SHT_CUDA_INFO"
	.sectionflags	@""
	.align	4


	//----- nvinfo : EIATTR_CUDA_API_VERSION
	.align		4
        /*0000*/ 	.byte	0x04, 0x37
        /*0002*/ 	.short	(.L_13 - .L_12)
.L_12:
        /*0004*/ 	.word	0x00000082


	//----- nvinfo : EIATTR_KPARAM_INFO
	.align		4
.L_13:
        /*0008*/ 	.byte	0x04, 0x17
        /*000a*/ 	.short	(.L_15 - .L_14)
.L_14:
        /*000c*/ 	.word	0x00000000
        /*0010*/ 	.short	0x0003
        /*0012*/ 	.short	0x0018
        /*0014*/ 	.byte	0x00, 0xf0, 0x11, 0x00


	//----- nvinfo : EIATTR_KPARAM_INFO
	.align		4
.L_15:
        /*0018*/ 	.byte	0x04, 0x17
        /*001a*/ 	.short	(.L_17 - .L_16)
.L_16:
        /*001c*/ 	.word	0x00000000
        /*0020*/ 	.short	0x0002
        /*0022*/ 	.short	0x0010
        /*0024*/ 	.byte	0x00, 0xf5, 0x21, 0x00


	//----- nvinfo : EIATTR_KPARAM_INFO
	.align		4
.L_17:
        /*0028*/ 	.byte	0x04, 0x17
        /*002a*/ 	.short	(.L_19 - .L_18)
.L_18:
        /*002c*/ 	.word	0x00000000
        /*0030*/ 	.short	0x0001
        /*0032*/ 	.short	0x0008
        /*0034*/ 	.byte	0x00, 0xf5, 0x21, 0x00


	//----- nvinfo : EIATTR_KPARAM_INFO
	.align		4
.L_19:
        /*0038*/ 	.byte	0x04, 0x17
        /*003a*/ 	.short	(.L_21 - .L_20)
.L_20:
        /*003c*/ 	.word	0x00000000
        /*0040*/ 	.short	0x0000
        /*0042*/ 	.short	0x0000
        /*0044*/ 	.byte	0x00, 0xf5, 0x21, 0x00


	//----- nvinfo : EIATTR_SPARSE_MMA_MASK
	.align		4
.L_21:
        /*0048*/ 	.byte	0x03, 0x50
        /*004a*/ 	.short	0x0000


	//----- nvinfo : EIATTR_MAXREG_COUNT
	.align		4
        /*004c*/ 	.byte	0x03, 0x1b
        /*004e*/ 	.short	0x00ff


	//----- nvinfo : EIATTR_MERCURY_ISA_VERSION
	.align		4
        /*0050*/ 	.byte	0x03, 0x5f
        /*0052*/ 	.short	0x0101


	//----- nvinfo : EIATTR_VRC_CTA_INIT_COUNT
	.align		4
        /*0054*/ 	.byte	0x02, 0x4a
	.zero		1
	.zero		1


	//----- nvinfo : EIATTR_EXIT_INSTR_OFFSETS
	.align		4
        /*0058*/ 	.byte	0x04, 0x1c
        /*005a*/ 	.short	(.L_23 - .L_22)


	//   ....[0]....
.L_22:
        /*005c*/ 	.word	0x00000070


	//   ....[1]....
        /*0060*/ 	.word	0x00000130


	//----- nvinfo : EIATTR_CBANK_PARAM_SIZE
	.align		4
.L_23:
        /*0064*/ 	.byte	0x03, 0x19
        /*0066*/ 	.short	0x001c


	//----- nvinfo : EIATTR_PARAM_CBANK
	.align		4
        /*0068*/ 	.byte	0x04, 0x0a
        /*006a*/ 	.short	(.L_25 - .L_24)
	.align		4
.L_24:
        /*006c*/ 	.word	index@(.nv.constant0._Z3addPKdS0_Pdi)
        /*0070*/ 	.short	0x0380
        /*0072*/ 	.short	0x001c


	//----- nvinfo : EIATTR_SW_WAR
	.align		4
.L_25:
        /*0074*/ 	.byte	0x04, 0x36
        /*0076*/ 	.short	(.L_27 - .L_26)
.L_26:
        /*0078*/ 	.word	0x00000008
.L_27:


//--------------------- .nv.info._Z3addPKdS0_Pd   --------------------------
	.section	.nv.info._Z3addPKdS0_Pd,"",@"SHT_CUDA_INFO"
	.sectionflags	@""
	.align	4


	//----- nvinfo : EIATTR_CUDA_API_VERSION
	.align		4
        /*0000*/ 	.byte	0x04, 0x37
        /*0002*/ 	.short	(.L_29 - .L_28)
.L_28:
        /*0004*/ 	.word	0x00000082


	//----- nvinfo : EIATTR_KPARAM_INFO
	.align		4
.L_29:
        /*0008*/ 	.byte	0x04, 0x17
        /*000a*/ 	.short	(.L_31 - .L_30)
.L_30:
        /*000c*/ 	.word	0x00000000
        /*0010*/ 	.short	0x0002
        /*0012*/ 	.short	0x0010
        /*0014*/ 	.byte	0x00, 0xf5, 0x21, 0x00


	//----- nvinfo : EIATTR_KPARAM_INFO
	.align		4
.L_31:
        /*0018*/ 	.byte	0x04, 0x17
        /*001a*/ 	.short	(.L_33 - .L_32)
.L_32:
        /*001c*/ 	.word	0x00000000
        /*0020*/ 	.short	0x0001
        /*0022*/ 	.short	0x0008
        /*0024*/ 	.byte	0x00, 0xf5, 0x21, 0x00


	//----- nvinfo : EIATTR_KPARAM_INFO
	.align		4
.L_33:
        /*0028*/ 	.byte	0x04, 0x17
        /*002a*/ 	.short	(.L_35 - .L_34)
.L_34:
        /*002c*/ 	.word	0x00000000
        /*0030*/ 	.short	0x0000
        /*0032*/ 	.short	0x0000
        /*0034*/ 	.byte	0x00, 0xf5, 0x21, 0x00


	//----- nvinfo : EIATTR_SPARSE_MMA_MASK
	.align		4
.L_35:
        /*0038*/ 	.byte	0x03, 0x50
        /*003a*/ 	.short	0x0000


	//----- nvinfo : EIATTR_MAXREG_COUNT
	.align		4
        /*003c*/ 	.byte	0x03, 0x1b
        /*003e*/ 	.short	0x00ff


	//----- nvinfo : EIATTR_MERCURY_ISA_VERSION
	.align		4
        /*0040*/ 	.byte	0x03, 0x5f
        /*0042*/ 	.short	0x0101


	//----- nvinfo : EIATTR_VRC_CTA_INIT_COUNT
	.align		4
        /*0044*/ 	.byte	0x02, 0x4a
	.zero		1
	.zero		1


	//----- nvinfo : EIATTR_EXIT_INSTR_OFFSETS
	.align		4
        /*0048*/ 	.byte	0x04, 0x1c
        /*004a*/ 	.short	(.L_37 - .L_36)


	//   ....[0]....
.L_36:
        /*004c*/ 	.word	0x00000100


	//----- nvinfo : EIATTR_CBANK_PARAM_SIZE
	.align		4
.L_37:
        /*0050*/ 	.byte	0x03, 0x19
        /*0052*/ 	.short	0x0018


	//----- nvinfo : EIATTR_PARAM_CBANK
	.align		4
        /*0054*/ 	.byte	0x04, 0x0a
        /*0056*/ 	.short	(.L_39 - .L_38)
	.align		4
.L_38:
        /*0058*/ 	.word	index@(.nv.constant0._Z3addPKdS0_Pd)
        /*005c*/ 	.short	0x0380
        /*005e*/ 	.short	0x0018


	//----- nvinfo : EIATTR_SW_WAR
	.align		4
.L_39:
        /*0060*/ 	.byte	0x04, 0x36
        /*0062*/ 	.short	(.L_41 - .L_40)
.L_40:
        /*0064*/ 	.word	0x00000008
.L_41:


//--------------------- .nv.callgraph             --------------------------
	.section	.nv.callgraph,"",@"SHT_CUDA_CALLGRAPH"
	.align	4
	.sectionentsize	8
	.align		4
        /*0000*/ 	.word	0x00000000
	.align		4
        /*0004*/ 	.word	0xffffffff
	.align		4
        /*0008*/ 	.word	0x00000000
	.align		4
        /*000c*/ 	.word	0xfffffffe
	.align		4
        /*0010*/ 	.word	0x00000000
	.align		4
        /*0014*/ 	.word	0xfffffffd
	.align		4
        /*0018*/ 	.word	0x00000000
	.align		4
        /*001c*/ 	.word	0xfffffffc


//--------------------- .text._Z3addPKdS0_Pdi     --------------------------
	.section	.text._Z3addPKdS0_Pdi,"ax",@progbits
	.align	128
        .global         _Z3addPKdS0_Pdi
        .type           _Z3addPKdS0_Pdi,@function
        .size           _Z3addPKdS0_Pdi,(.L_x_2 - _Z3addPKdS0_Pdi)
        .other          _Z3addPKdS0_Pdi,@"STO_CUDA_ENTRY STV_DEFAULT"
_Z3addPKdS0_Pdi:
.text._Z3addPKdS0_Pdi:
[----:B------:R-:W-:Y:S01]  /*0000*/  LDC R1, c[0x0][0x37c] ;  /* 0x0000df00ff017b82 */ /* 0x000fe20000000800 */
[----:B------:R-:W0:Y:S01]  /*0010*/  S2R R11, SR_CTAID.X ;  /* 0x00000000000b7919 */ /* 0x000e220000002500 */
[----:B------:R-:W0:Y:S01]  /*0020*/  LDCU UR4, c[0x0][0x360] ;  /* 0x00006c00ff0477ac */ /* 0x000e220008000800 */
[----:B------:R-:W0:Y:S01]  /*0030*/  S2R R0, SR_TID.X ;  /* 0x0000000000007919 */ /* 0x000e220000002100 */
[----:B------:R-:W1:Y:S01]  /*0040*/  LDCU UR5, c[0x0][0x398] ;  /* 0x00007300ff0577ac */ /* 0x000e620008000800 */
[----:B0-----:R-:W-:-:S05]  /*0050*/  IMAD R11, R11, UR4, R0 ;  /* 0x000000040b0b7c24 */ /* 0x001fca000f8e0200 */
[----:B-1----:R-:W-:-:S13]  /*0060*/  ISETP.GE.AND P0, PT, R11, UR5, PT ;  /* 0x000000050b007c0c */ /* 0x002fda000bf06270 */
[----:B------:R-:W-:Y:S05]  /*0070*/  @P0 EXIT ;  /* 0x000000000000094d */ /* 0x000fea0003800000 */
[----:B------:R-:W0:Y:S01]  /*0080*/  LDC.64 R2, c[0x0][0x380] ;  /* 0x0000e000ff027b82 */ /* 0x000e220000000a00 */
[----:B------:R-:W1:Y:S07]  /*0090*/  LDCU.64 UR4, c[0x0][0x358] ;  /* 0x00006b00ff0477ac */ /* 0x000e6e0008000a00 */
[----:B------:R-:W2:Y:S08]  /*00a0*/  LDC.64 R4, c[0x0][0x388] ;  /* 0x0000e200ff047b82 */ /* 0x000eb00000000a00 */
[----:B------:R-:W3:Y:S01]  /*00b0*/  LDC.64 R8, c[0x0][0x390] ;  /* 0x0000e400ff087b82 */ /* 0x000ee20000000a00 */
[----:B0-----:R-:W-:-:S06]  /*00c0*/  IMAD.WIDE R2, R11, 0x8, R2 ;  /* 0x000000080b027825 */ /* 0x001fcc00078e0202 */
[----:B-1----:R-:W4:Y:S01]  /*00d0*/  LDG.E.64 R2, desc[UR4][R2.64] ;  /* 0x0000000402027981 */ /* 0x002f22000c1e1b00 */
[----:B--2---:R-:W-:-:S06]  /*00e0*/  IMAD.WIDE R4, R11, 0x8, R4 ;  /* 0x000000080b047825 */ /* 0x004fcc00078e0204 */
[----:B------:R-:W4:Y:S01]  /*00f0*/  LDG.E.64 R4, desc[UR4][R4.64] ;  /* 0x0000000404047981 */ /* 0x000f22000c1e1b00 */
[----:B---3--:R-:W-:Y:S01]  /*0100*/  IMAD.WIDE R8, R11, 0x8, R8 ;  /* 0x000000080b087825 */ /* 0x008fe200078e0208 */
[----:B----4-:R-:W-:-:S07]  /*0110*/  DADD R6, R2, R4 ;  /* 0x0000000002067229 */ /* 0x010fce0000000004 */
[----:B------:R-:W-:Y:S01]  /*0120*/  STG.E.64 desc[UR4][R8.64], R6 ;  /* 0x0000000608007986 */ /* 0x000fe2000c101b04 */
[----:B------:R-:W-:Y:S05]  /*0130*/  EXIT ;  /* 0x000000000000794d */ /* 0x000fea0003800000 */
.L_x_0:
[----:B------:R-:W-:-:S00]  /*0140*/  BRA `(.L_x_0) ;  /* 0xfffffffc00fc7947 */ /* 0x000fc0000383ffff */
[----:B------:R-:W-:-:S00]  /*0150*/  NOP ;  /* 0x0000000000007918 */ /* 0x000fc00000000000 */
        /* <DEDUP_REMOVED lines=10> */
.L_x_2:


//--------------------- .text._Z3addPKdS0_Pd      --------------------------
	.section	.text._Z3addPKdS0_Pd,"ax",@progbits
	.align	128
        .global         _Z3addPKdS0_Pd
        .type           _Z3addPKdS0_Pd,@function
        .size           _Z3addPKdS0_Pd,(.L_x_3 - _Z3addPKdS0_Pd)
        .other          _Z3addPKdS0_Pd,@"STO_CUDA_ENTRY STV_DEFAULT"
_Z3addPKdS0_Pd:
.text._Z3addPKdS0_Pd:
[----:B------:R-:W-:Y:S01]  /*0000*/  LDC R1, c[0x0][0x37c] ;  /* 0x0000df00ff017b82 */ /* 0x000fe20000000800 */
[----:B------:R-:W0:Y:S07]  /*0010*/  S2R R0, SR_TID.X ;  /* 0x0000000000007919 */ /* 0x000e2e0000002100 */
[----:B------:R-:W0:Y:S01]  /*0020*/  S2UR UR6, SR_CTAID.X ;  /* 0x00000000000679c3 */ /* 0x000e220000002500 */
[----:B------:R-:W1:Y:S07]  /*0030*/  LDCU.64 UR4, c[0x0][0x358] ;  /* 0x00006b00ff0477ac */ /* 0x000e6e0008000a00 */
[----:B------:R-:W0:Y:S08]  /*0040*/  LDC R11, c[0x0][0x360] ;  /* 0x0000d800ff0b7b82 */ /* 0x000e300000000800 */
[----:B------:R-:W2:Y:S08]  /*0050*/  LDC.64 R2, c[0x0][0x380] ;  /* 0x0000e000ff027b82 */ /* 0x000eb00000000a00 */
[----:B------:R-:W3:Y:S01]  /*0060*/  LDC.64 R4, c[0x0][0x388] ;  /* 0x0000e200ff047b82 */ /* 0x000ee20000000a00 */
[----:B0-----:R-:W-:-:S07]  /*0070*/  IMAD R11, R11, UR6, R0 ;  /* 0x000000060b0b7c24 */ /* 0x001fce000f8e0200 */
[----:B------:R-:W0:Y:S01]  /*0080*/  LDC.64 R8, c[0x0][0x390] ;  /* 0x0000e400ff087b82 */ /* 0x000e220000000a00 */
[----:B--2---:R-:W-:-:S06]  /*0090*/  IMAD.WIDE R2, R11, 0x8, R2 ;  /* 0x000000080b027825 */ /* 0x004fcc00078e0202 */
[----:B-1----:R-:W2:Y:S01]  /*00a0*/  LDG.E.64 R2, desc[UR4][R2.64] ;  /* 0x0000000402027981 */ /* 0x002ea2000c1e1b00 */
[----:B---3--:R-:W-:-:S06]  /*00b0*/  IMAD.WIDE R4, R11, 0x8, R4 ;  /* 0x000000080b047825 */ /* 0x008fcc00078e0204 */
[----:B------:R-:W2:Y:S01]  /*00c0*/  LDG.E.64 R4, desc[UR4][R4.64] ;  /* 0x0000000404047981 */ /* 0x000ea2000c1e1b00 */
[----:B0-----:R-:W-:Y:S01]  /*00d0*/  IMAD.WIDE R8, R11, 0x8, R8 ;  /* 0x000000080b087825 */ /* 0x001fe200078e0208 */
[----:B--2---:R-:W-:-:S07]  /*00e0*/  DADD R6, R2, R4 ;  /* 0x0000000002067229 */ /* 0x004fce0000000004 */
[----:B------:R-:W-:Y:S01]  /*00f0*/  STG.E.64 desc[UR4][R8.64], R6 ;  /* 0x0000000608007986 */ /* 0x000fe2000c101b04 */
[----:B------:R-:W-:Y:S05]  /*0100*/  EXIT ;  /* 0x000000000000794d */ /* 0x000fea0003800000 */
.L_x_1:
        /* <DEDUP_REMOVED lines=15> */
.L_x_3:


//--------------------- .nv.shared.reserved.0     --------------------------
	.section	.nv.shared.reserved.0,"aw",@nobits
	.weak		__nv_reservedSMEM_offset_0_alias
	.size		__nv_reservedSMEM_offset_0_alias, 0, 64
	.other		__nv_reservedSMEM_offset_0_alias,@"STO_CUDA_RESERVED_SHARED STV_DEFAULT"
__nv_reservedSMEM_offset_0_alias:
	.zero		0
	.zero		64


//--------------------- .nv.constant0._Z3addPKdS0_Pdi --------------------------
	.section	.nv.constant0._Z3addPKdS0_Pdi,"a",@progbits
	.sectionflags	@""
	.align	4
.nv.constant0._Z3addPKdS0_Pdi:
	.zero		924


//--------------------- .nv.constant0._Z3addPKdS0_Pd --------------------------
	.section	.nv.constant0._Z3addPKdS0_Pd,"a",@progbits
	.sectionflags	@""
	.align	4
.nv.constant0._Z3addPKdS0_Pd:
	.zero		920


//--------------------- SYMBOLS --------------------------

	.type		.nv.reservedSmem.offset0,@object
	.size		.nv.reservedSmem.offset0,0x4
